//
// Generated by NVIDIA NVVM Compiler
//
// Compiler Build ID: CL-36424714
// Cuda compilation tools, release 13.0, V13.0.88
// Based on NVVM 20.0.0
//

.version 9.0
.target sm_100
.address_size 64

	// .globl	_Z6kernelPf

.visible .entry _Z6kernelPf(
	.param .u64 .ptr .align 1 _Z6kernelPf_param_0
)
{
	.reg .pred 	%p<2>;
	.reg .b32 	%r<5>;
	.reg .b32 	%f<3>;
	.reg .b64 	%rd<5>;

	ld.param.u64 	%rd1, [_Z6kernelPf_param_0];
	mov.u32 	%r2, %ctaid.x;
	mov.u32 	%r3, %ntid.x;
	mov.u32 	%r4, %tid.x;
	mad.lo.s32 	%r1, %r2, %r3, %r4;
	setp.gt.s32 	%p1, %r1, 1023;
	@%p1 bra 	$L__BB0_2;
	cvta.to.global.u64 	%rd2, %rd1;
	mul.wide.s32 	%rd3, %r1, 4;
	add.s64 	%rd4, %rd2, %rd3;
	ld.global.f32 	%f1, [%rd4];
	add.f32 	%f2, %f1, 0f3F800000;
	st.global.f32 	[%rd4], %f2;
$L__BB0_2:
	ret;

}


// ===== COMPILED SASS (sm_100) =====

	.target	sm_100

	.elftype	@"ET_EXEC"


//--------------------- .note.nv.tkinfo           --------------------------
	.section	.note.nv.tkinfo,"",@"SHT_NOTE"
	.sectionflags	@"SHF_NOTE_NV_TKINFO"
	.tkinfo
        /*0018*/ 	.word	0x00000002
        /*0030*/ 	.string	""
        /*0030*/ 	.string	"ptxas"
        /*0030*/ 	.string	"Cuda compilation tools, release 13.0, V13.0.88"
        /*0030*/ 	.string	"Build cuda_13.0.r13.0/compiler.36424714_0"
        /*0030*/ 	.string	"-arch sm_100 -m 64 "



//--------------------- .note.nv.cuinfo           --------------------------
	.section	.note.nv.cuinfo,"",@"SHT_NOTE"
	.sectionflags	@"SHF_NOTE_NV_CUINFO"
        /*0018*/ 	.short	0x0002
        /*001a*/ 	.short	0x0064
        /*001c*/ 	.short	0x0082
	.zero		2


//--------------------- .nv.info                  --------------------------
	.section	.nv.info,"",@"SHT_CUDA_INFO"
	.align	4


	//----- nvinfo : EIATTR_REGCOUNT
	.align		4
        /*0000*/ 	.byte	0x04, 0x2f
        /*0002*/ 	.short	(.L_1 - .L_0)
	.align		4
.L_0:
        /*0004*/ 	.word	index@(_Z6kernelPf)
        /*0008*/ 	.word	0x00000008


	//----- nvinfo : EIATTR_FRAME_SIZE
	.align		4
.L_1:
        /*000c*/ 	.byte	0x04, 0x11
        /*000e*/ 	.short	(.L_3 - .L_2)
	.align		4
.L_2:
        /*0010*/ 	.word	index@(_Z6kernelPf)
        /*0014*/ 	.word	0x00000000


	//----- nvinfo : EIATTR_MIN_STACK_SIZE
	.align		4
.L_3:
        /*0018*/ 	.byte	0x04, 0x12
        /*001a*/ 	.short	(.L_5 - .L_4)
	.align		4
.L_4:
        /*001c*/ 	.word	index@(_Z6kernelPf)
        /*0020*/ 	.word	0x00000000
.L_5:


//--------------------- .nv.compat                --------------------------
	.section	.nv.compat,"",@"SHT_CUDA_COMPAT_INFO"
	.align	4
        /*0000*/ 	.byte	0x02, 0x09, 0x00, 0x00, 0x02, 0x02, 0x01, 0x00, 0x02, 0x05, 0x05, 0x00, 0x03, 0x07, 0x01, 0x01
        /*0010*/ 	.byte	0x02, 0x03, 0x00, 0x00, 0x02, 0x06, 0x01, 0x00, 0x04, 0x0b, 0x08, 0x00, 0x09, 0x00, 0x00, 0x00
        /*0020*/ 	.byte	0x00, 0x00, 0x00, 0x00


//--------------------- .nv.info._Z6kernelPf      --------------------------
	.section	.nv.info._Z6kernelPf,"",@"SHT_CUDA_INFO"
	.sectionflags	@""
	.align	4


	//----- nvinfo : EIATTR_CUDA_API_VERSION
	.align		4
        /*0000*/ 	.byte	0x04, 0x37
        /*0002*/ 	.short	(.L_7 - .L_6)
.L_6:
        /*0004*/ 	.word	0x00000082


	//----- nvinfo : EIATTR_KPARAM_INFO
	.align		4
.L_7:
        /*0008*/ 	.byte	0x04, 0x17
        /*000a*/ 	.short	(.L_9 - .L_8)
.L_8:
        /*000c*/ 	.word	0x00000000
        /*0010*/ 	.short	0x0000
        /*0012*/ 	.short	0x0000
        /*0014*/ 	.byte	0x00, 0xf5, 0x21, 0x00


	//----- nvinfo : EIATTR_SPARSE_MMA_MASK
	.align		4
.L_9:
        /*0018*/ 	.byte	0x03, 0x50
        /*001a*/ 	.short	0x0000


	//----- nvinfo : EIATTR_MAXREG_COUNT
	.align		4
        /*001c*/ 	.byte	0x03, 0x1b
        /*001e*/ 	.short	0x00ff


	//----- nvinfo : EIATTR_MERCURY_ISA_VERSION
	.align		4
        /*0020*/ 	.byte	0x03, 0x5f
        /*0022*/ 	.short	0x0101


	//----- nvinfo : EIATTR_VRC_CTA_INIT_COUNT
	.align		4
        /*0024*/ 	.byte	0x02, 0x4a
	.zero		1
	.zero		1


	//----- nvinfo : EIATTR_EXIT_INSTR_OFFSETS
	.align		4
        /*0028*/ 	.byte	0x04, 0x1c
        /*002a*/ 	.short	(.L_11 - .L_10)


	//   ....[0]....
.L_10:
        /*002c*/ 	.word	0x00000060


	//   ....[1]....
        /*0030*/ 	.word	0x000000d0


	//----- nvinfo : EIATTR_CBANK_PARAM_SIZE
	.align		4
.L_11:
        /*0034*/ 	.byte	0x03, 0x19
        /*0036*/ 	.short	0x0008


	//----- nvinfo : EIATTR_PARAM_CBANK
	.align		4
        /*0038*/ 	.byte	0x04, 0x0a
        /*003a*/ 	.short	(.L_13 - .L_12)
	.align		4
.L_12:
        /*003c*/ 	.word	index@(.nv.constant0._Z6kernelPf)
        /*0040*/ 	.short	0x0380
        /*0042*/ 	.short	0x0008


	//----- nvinfo : EIATTR_SW_WAR
	.align		4
.L_13:
        /*0044*/ 	.byte	0x04, 0x36
        /*0046*/ 	.short	(.L_15 - .L_14)
.L_14:
        /*0048*/ 	.word	0x00000008
.L_15:


//--------------------- .nv.callgraph             --------------------------
	.section	.nv.callgraph,"",@"SHT_CUDA_CALLGRAPH"
	.align	4
	.sectionentsize	8
	.align		4
        /*0000*/ 	.word	0x00000000
	.align		4
        /*0004*/ 	.word	0xffffffff
	.align		4
        /*0008*/ 	.word	0x00000000
	.align		4
        /*000c*/ 	.word	0xfffffffe
	.align		4
        /*0010*/ 	.word	0x00000000
	.align		4
        /*0014*/ 	.word	0xfffffffd
	.align		4
        /*0018*/ 	.word	0x00000000
	.align		4
        /*001c*/ 	.word	0xfffffffc


//--------------------- .text._Z6kernelPf         --------------------------
	.section	.text._Z6kernelPf,"ax",@progbits
	.align	128
        .global         _Z6kernelPf
        .type           _Z6kernelPf,@function
        .size           _Z6kernelPf,(.L_x_1 - _Z6kernelPf)
        .other          _Z6kernelPf,@"STO_CUDA_ENTRY STV_DEFAULT"
_Z6kernelPf:
.text._Z6kernelPf:
[----:B------:R-:W-:Y:S01]  /*0000*/  LDC R1, c[0x0][0x37c] ;  /* 0x0000df00ff017b82 */ /* 0x000fe20000000800 */
[----:B------:R-:W0:Y:S07]  /*0010*/  S2R R0, SR_TID.X ;  /* 0x0000000000007919 */ /* 0x000e2e0000002100 */
[----:B------:R-:W0:Y:S08]  /*0020*/  S2UR UR4, SR_CTAID.X ;  /* 0x00000000000479c3 */ /* 0x000e300000002500 */
[----:B------:R-:W0:Y:S02]  /*0030*/  LDC R5, c[0x0][0x360] ;  /* 0x0000d800ff057b82 */ /* 0x000e240000000800 */
[----:B0-----:R-:W-:-:S05]  /*0040*/  IMAD R5, R5, UR4, R0 ;  /* 0x0000000405057c24 */ /* 0x001fca000f8e0200 */
[----:B------:R-:W-:-:S13]  /*0050*/  ISETP.GT.AND P0, PT, R5, 0x3ff, PT ;  /* 0x000003ff0500780c */ /* 0x000fda0003f04270 */
[----:B------:R-:W-:Y:S05]  /*0060*/  @P0 EXIT ;  /* 0x000000000000094d */ /* 0x000fea0003800000 */
[----:B------:R-:W0:Y:S01]  /*0070*/  LDC.64 R2, c[0x0][0x380] ;  /* 0x0000e000ff027b82 */ /* 0x000e220000000a00 */
[----:B------:R-:W1:Y:S01]  /*0080*/  LDCU.64 UR4, c[0x0][0x358] ;  /* 0x00006b00ff0477ac */ /* 0x000e620008000a00 */
[----:B0-----:R-:W-:-:S05]  /*0090*/  IMAD.WIDE R2, R5, 0x4, R2 ;  /* 0x0000000405027825 */ /* 0x001fca00078e0202 */
[----:B-1----:R-:W2:Y:S02]  /*00a0*/  LDG.E R0, desc[UR4][R2.64] ;  /* 0x0000000402007981 */ /* 0x002ea4000c1e1900 */
[----:B--2---:R-:W-:-:S05]  /*00b0*/  FADD R5, R0, 1 ;  /* 0x3f80000000057421 */ /* 0x004fca0000000000 */
[----:B------:R-:W-:Y:S01]  /*00c0*/  STG.E desc[UR4][R2.64], R5 ;  /* 0x0000000502007986 */ /* 0x000fe2000c101904 */
[----:B------:R-:W-:Y:S05]  /*00d0*/  EXIT ;  /* 0x000000000000794d */ /* 0x000fea0003800000 */
.L_x_0:
[----:B------:R-:W-:-:S00]  /*00e0*/  BRA `(.L_x_0) ;  /* 0xfffffffc00fc7947 */ /* 0x000fc0000383ffff */
[----:B------:R-:W-:-:S00]  /*00f0*/  NOP ;  /* 0x0000000000007918 */ /* 0x000fc00000000000 */
        /* <DEDUP_REMOVED lines=8> */
.L_x_1:


//--------------------- .nv.shared.reserved.0     --------------------------
	.section	.nv.shared.reserved.0,"aw",@nobits
	.weak		__nv_reservedSMEM_offset_0_alias
	.size		__nv_reservedSMEM_offset_0_alias, 0, 64
	.other		__nv_reservedSMEM_offset_0_alias,@"STO_CUDA_RESERVED_SHARED STV_DEFAULT"
__nv_reservedSMEM_offset_0_alias:
	.zero		0
	.zero		64


//--------------------- .nv.constant0._Z6kernelPf --------------------------
	.section	.nv.constant0._Z6kernelPf,"a",@progbits
	.sectionflags	@""
	.align	4
.nv.constant0._Z6kernelPf:
	.zero		904


//--------------------- SYMBOLS --------------------------

	.type		.nv.reservedSmem.offset0,@object
	.size		.nv.reservedSmem.offset0,0x4
